	.headerflags	@"EF_CUDA_TEXMODE_UNIFIED EF_CUDA_64BIT_ADDRESS EF_CUDA_ACCELERATORS EF_CUDA_SM90 EF_CUDA_VIRTUAL_SM(EF_CUDA_SM90)"
	.elftype	@"ET_EXEC"


//--------------------- .nv.info                  --------------------------
	.section	.nv.info,"",@"SHT_CUDA_INFO"
	.align	4


	//----- nvinfo : EIATTR_REGCOUNT
	.align		4
        /*0000*/ 	.byte	0x04, 0x2f
        /*0002*/ 	.short	(.L_1 - .L_0)
	.align		4
.L_0:
        /*0004*/ 	.word	index@(triton_poi_fused_add_3)
        /*0008*/ 	.word	0x0000000c


	//----- nvinfo : EIATTR_MIN_STACK_SIZE
	.align		4
.L_1:
        /*000c*/ 	.byte	0x04, 0x12
        /*000e*/ 	.short	(.L_3 - .L_2)
	.align		4
.L_2:
        /*0010*/ 	.word	index@(triton_poi_fused_add_3)
        /*0014*/ 	.word	0x00000000


	//----- nvinfo : EIATTR_FRAME_SIZE
	.align		4
.L_3:
        /*0018*/ 	.byte	0x04, 0x11
        /*001a*/ 	.short	(.L_5 - .L_4)
	.align		4
.L_4:
        /*001c*/ 	.word	index@(triton_poi_fused_add_3)
        /*0020*/ 	.word	0x00000000


	//----- nvinfo : EIATTR_MIN_STACK_SIZE
	.align		4
.L_5:
        /*0024*/ 	.byte	0x04, 0x12
        /*0026*/ 	.short	(.L_7 - .L_6)
	.align		4
.L_6:
        /*0028*/ 	.word	index@(triton_poi_fused_add_3)
        /*002c*/ 	.word	0x00000000
.L_7:


//--------------------- .nv.info.triton_poi_fused_add_3 --------------------------
	.section	.nv.info.triton_poi_fused_add_3,"",@"SHT_CUDA_INFO"
	.sectionflags	@""
	.align	4


	//----- nvinfo : EIATTR_CUDA_API_VERSION
	.align		4
        /*0000*/ 	.byte	0x04, 0x37
        /*0002*/ 	.short	(.L_9 - .L_8)
.L_8:
        /*0004*/ 	.word	0x0000007c


	//----- nvinfo : EIATTR_KPARAM_INFO
	.align		4
.L_9:
        /*0008*/ 	.byte	0x04, 0x17
        /*000a*/ 	.short	(.L_11 - .L_10)
.L_10:
        /*000c*/ 	.word	0x00000000
        /*0010*/ 	.short	0x0002
        /*0012*/ 	.short	0x0010
        /*0014*/ 	.byte	0x00, 0xf0, 0x11, 0x00


	//----- nvinfo : EIATTR_KPARAM_INFO
	.align		4
.L_11:
        /*0018*/ 	.byte	0x04, 0x17
        /*001a*/ 	.short	(.L_13 - .L_12)
.L_12:
        /*001c*/ 	.word	0x00000000
        /*0020*/ 	.short	0x0001
        /*0022*/ 	.short	0x0008
        /*0024*/ 	.byte	0x00, 0xf4, 0x21, 0x00


	//----- nvinfo : EIATTR_KPARAM_INFO
	.align		4
.L_13:
        /*0028*/ 	.byte	0x04, 0x17
        /*002a*/ 	.short	(.L_15 - .L_14)
.L_14:
        /*002c*/ 	.word	0x00000000
        /*0030*/ 	.short	0x0000
        /*0032*/ 	.short	0x0000
        /*0034*/ 	.byte	0x00, 0xf4, 0x21, 0x00


	//----- nvinfo : EIATTR_SPARSE_MMA_MASK
	.align		4
.L_15:
        /*0038*/ 	.byte	0x03, 0x50
        /*003a*/ 	.short	0x0000


	//----- nvinfo : EIATTR_MAXREG_COUNT
	.align		4
        /*003c*/ 	.byte	0x03, 0x1b
        /*003e*/ 	.short	0x00ff


	//----- nvinfo : EIATTR_EXIT_INSTR_OFFSETS
	.align		4
        /*0040*/ 	.byte	0x04, 0x1c
        /*0042*/ 	.short	(.L_17 - .L_16)


	//   ....[0]....
.L_16:
        /*0044*/ 	.word	0x000001b0


	//   ....[1]....
        /*0048*/ 	.word	0x000001d0


	//----- nvinfo : EIATTR_REQNTID
	.align		4
.L_17:
        /*004c*/ 	.byte	0x04, 0x10
        /*004e*/ 	.short	(.L_19 - .L_18)
.L_18:
        /*0050*/ 	.word	0x00000080
        /*0054*/ 	.word	0x00000001
        /*0058*/ 	.word	0x00000001


	//----- nvinfo : EIATTR_CBANK_PARAM_SIZE
	.align		4
.L_19:
        /*005c*/ 	.byte	0x03, 0x19
        /*005e*/ 	.short	0x0014


	//----- nvinfo : EIATTR_PARAM_CBANK
	.align		4
        /*0060*/ 	.byte	0x04, 0x0a
        /*0062*/ 	.short	(.L_21 - .L_20)
	.align		4
.L_20:
        /*0064*/ 	.word	index@(.nv.constant0.triton_poi_fused_add_3)
        /*0068*/ 	.short	0x0210
        /*006a*/ 	.short	0x0014


	//----- nvinfo : EIATTR_SW_WAR
	.align		4
.L_21:
        /*006c*/ 	.byte	0x04, 0x36
        /*006e*/ 	.short	(.L_23 - .L_22)
.L_22:
        /*0070*/ 	.word	0x00000008
.L_23:


//--------------------- .nv.callgraph             --------------------------
	.section	.nv.callgraph,"",@"SHT_CUDA_CALLGRAPH"
	.align	4
	.sectionentsize	8
	.align		4
        /*0000*/ 	.word	0x00000000
	.align		4
        /*0004*/ 	.word	0xffffffff
	.align		4
        /*0008*/ 	.word	0x00000000
	.align		4
        /*000c*/ 	.word	0xfffffffe
	.align		4
        /*0010*/ 	.word	0x00000000
	.align		4
        /*0014*/ 	.word	0xfffffffd
	.align		4
        /*0018*/ 	.word	0x00000000
	.align		4
        /*001c*/ 	.word	0xfffffffc


//--------------------- .text.triton_poi_fused_add_3 --------------------------
	.section	.text.triton_poi_fused_add_3,"ax",@progbits
	.align	128
        .global         triton_poi_fused_add_3
        .type           triton_poi_fused_add_3,@function
        .size           triton_poi_fused_add_3,(.L_x_1 - triton_poi_fused_add_3)
        .other          triton_poi_fused_add_3,@"STO_CUDA_ENTRY STV_DEFAULT"
triton_poi_fused_add_3:
.text.triton_poi_fused_add_3:
[----:B------:R-:W0:Y:S02]  /*0000*/  LDC R1, c[0x0][0x28] ;  /* 0x00000a00ff017b82 */ /* 0x000e240000000800 */
[----:B------:R-:W1:Y:S01]  /*0010*/  S2R R0, SR_TID.X ;  /* 0x0000000000007919 */ /* 0x000e620000002100 */
[----:B------:R-:W2:Y:S01]  /*0020*/  LDC.64 R4, c[0x0][0x218] ;  /* 0x00008600ff047b82 */ /* 0x000ea20000000a00 */
[----:B------:R-:W-:Y:S01]  /*0030*/  ULDC.64 UR4, c[0x0][0x208] ;  /* 0x0000820000047ab9 */ /* 0x000fe20000000a00 */
[----:B------:R-:W3:Y:S06]  /*0040*/  S2R R7, SR_CTAID.X ;  /* 0x0000000000077919 */ /* 0x000eec0000002500 */
[----:B------:R-:W4:Y:S01]  /*0050*/  LDC.64 R2, c[0x0][0x210] ;  /* 0x00008400ff027b82 */ /* 0x000f220000000a00 */
[----:B-1----:R-:W-:Y:S01]  /*0060*/  IMAD.SHL.U32 R0, R0, 0x2, RZ ;  /* 0x0000000200007824 */ /* 0x002fe200078e00ff */
[----:B---3--:R-:W-:-:S04]  /*0070*/  SHF.R.S32.HI R6, RZ, 0x17, R7 ;  /* 0x00000017ff067819 */ /* 0x008fc80000011407 */
[----:B------:R-:W-:Y:S02]  /*0080*/  LOP3.LUT R0, R0, 0xfe, RZ, 0xc0, !PT ;  /* 0x000000fe00007812 */ /* 0x000fe400078ec0ff */
[----:B------:R-:W-:-:S03]  /*0090*/  SGXT R6, R6, 0x1 ;  /* 0x000000010606781a */ /* 0x000fc60000000200 */
[----:B------:R-:W-:-:S04]  /*00a0*/  IMAD R7, R7, 0x100, R0 ;  /* 0x0000010007077824 */ /* 0x000fc800078e0200 */
[C---:B----4-:R-:W-:Y:S01]  /*00b0*/  IMAD.WIDE R2, R7.reuse, 0x4, R2 ;  /* 0x0000000407027825 */ /* 0x050fe200078e0202 */
[----:B------:R-:W-:Y:S02]  /*00c0*/  LEA.HI R6, R6, R7, RZ, 0x4 ;  /* 0x0000000706067211 */ /* 0x000fe400078f20ff */
[----:B------:R-:W-:Y:S02]  /*00d0*/  ISETP.GE.AND P0, PT, R7, 0xc0, PT ;  /* 0x000000c00700780c */ /* 0x000fe40003f06270 */
[----:B------:R-:W-:-:S05]  /*00e0*/  SHF.R.S32.HI R6, RZ, 0x4, R6 ;  /* 0x00000004ff067819 */ /* 0x000fca0000011406 */
[----:B------:R-:W-:-:S05]  /*00f0*/  IMAD.HI R0, R6, 0x55555556, RZ ;  /* 0x5555555606007827 */ /* 0x000fca00078e02ff */
[----:B------:R-:W-:Y:S01]  /*0100*/  LEA.HI R9, R0, R0, RZ, 0x1 ;  /* 0x0000000000097211 */ /* 0x000fe200078f08ff */
[----:B------:R-:W-:-:S04]  /*0110*/  IMAD.MOV.U32 R0, RZ, RZ, RZ ;  /* 0x000000ffff007224 */ /* 0x000fc800078e00ff */
[----:B------:R-:W-:Y:S01]  /*0120*/  IMAD R9, R9, -0x3, R6 ;  /* 0xfffffffd09097824 */ /* 0x000fe200078e0206 */
[----:B------:R-:W-:-:S03]  /*0130*/  CS2R R6, SRZ ;  /* 0x0000000000067805 */ /* 0x000fc6000001ff00 */
[----:B--2---:R-:W-:Y:S01]  /*0140*/  IMAD.WIDE R4, R9, 0x4, R4 ;  /* 0x0000000409047825 */ /* 0x004fe200078e0204 */
[----:B------:R-:W-:Y:S02]  /*0150*/  HFMA2.MMA R9, -RZ, RZ, 0, 0 ;  /* 0x00000000ff097435 */ /* 0x000fe400000001ff */
[----:B------:R-:W2:Y:S04]  /*0160*/  @!P0 LDG.E.64 R6, desc[UR4][R2.64] ;  /* 0x0000000402068981 */ /* 0x000ea8000c1e1b00 */
[----:B------:R-:W2:Y:S04]  /*0170*/  @!P0 LDG.E.EL R0, desc[UR4][R4.64] ;  /* 0x0000000404008981 */ /* 0x000ea8000c2e1900 */
[----:B------:R-:W3:Y:S01]  /*0180*/  @!P0 LDG.E.EL R9, desc[UR4][R4.64] ;  /* 0x0000000404098981 */ /* 0x000ee2000c2e1900 */
[----:B--2---:R-:W-:Y:S01]  /*0190*/  FADD R7, R0, R7 ;  /* 0x0000000700077221 */ /* 0x004fe20000000000 */
[----:B---3--:R-:W-:Y:S01]  /*01a0*/  FADD R6, R9, R6 ;  /* 0x0000000609067221 */ /* 0x008fe20000000000 */
[----:B------:R-:W-:Y:S06]  /*01b0*/  @P0 EXIT ;  /* 0x000000000000094d */ /* 0x000fec0003800000 */
[----:B------:R-:W-:Y:S01]  /*01c0*/  STG.E.64 desc[UR4][R2.64], R6 ;  /* 0x0000000602007986 */ /* 0x000fe2000c101b04 */
[----:B------:R-:W-:Y:S05]  /*01d0*/  EXIT ;  /* 0x000000000000794d */ /* 0x000fea0003800000 */
.L_x_0:
[----:B------:R-:W-:-:S00]  /*01e0*/  BRA `(.L_x_0) ;  /* 0xfffffffc00fc7947 */ /* 0x000fc0000383ffff */
[----:B------:R-:W-:-:S00]  /*01f0*/  NOP ;  /* 0x0000000000007918 */ /* 0x000fc00000000000 */
        /* <DEDUP_REMOVED lines=8> */
.L_x_1:


//--------------------- .nv.constant0.triton_poi_fused_add_3 --------------------------
	.section	.nv.constant0.triton_poi_fused_add_3,"a",@progbits
	.sectionflags	@""
	.align	4
.nv.constant0.triton_poi_fused_add_3:
	.zero		548
